//
// Generated by NVIDIA NVVM Compiler
//
// Compiler Build ID: CL-36424714
// Cuda compilation tools, release 13.0, V13.0.88
// Based on NVVM 20.0.0
//

.version 9.0
.target sm_100
.address_size 64

	// .globl	_Z9addKernelPiS_S_

.visible .entry _Z9addKernelPiS_S_(
	.param .u64 .ptr .align 1 _Z9addKernelPiS_S__param_0,
	.param .u64 .ptr .align 1 _Z9addKernelPiS_S__param_1,
	.param .u64 .ptr .align 1 _Z9addKernelPiS_S__param_2
)
{
	.reg .b32 	%r<8>;
	.reg .b64 	%rd<11>;

	ld.param.u64 	%rd1, [_Z9addKernelPiS_S__param_0];
	ld.param.u64 	%rd2, [_Z9addKernelPiS_S__param_1];
	ld.param.u64 	%rd3, [_Z9addKernelPiS_S__param_2];
	cvta.to.global.u64 	%rd4, %rd1;
	cvta.to.global.u64 	%rd5, %rd3;
	cvta.to.global.u64 	%rd6, %rd2;
	mov.u32 	%r1, %ctaid.x;
	mov.u32 	%r2, %ntid.x;
	mov.u32 	%r3, %tid.x;
	mad.lo.s32 	%r4, %r1, %r2, %r3;
	mul.wide.s32 	%rd7, %r4, 4;
	add.s64 	%rd8, %rd6, %rd7;
	ld.global.u32 	%r5, [%rd8];
	add.s64 	%rd9, %rd5, %rd7;
	ld.global.u32 	%r6, [%rd9];
	add.s32 	%r7, %r6, %r5;
	add.s64 	%rd10, %rd4, %rd7;
	st.global.u32 	[%rd10], %r7;
	ret;

}


// ===== COMPILED SASS (sm_100) =====

	.target	sm_100

	.elftype	@"ET_EXEC"


//--------------------- .note.nv.tkinfo           --------------------------
	.section	.note.nv.tkinfo,"",@"SHT_NOTE"
	.sectionflags	@"SHF_NOTE_NV_TKINFO"
	.tkinfo
        /*0018*/ 	.word	0x00000002
        /*0030*/ 	.string	""
        /*0030*/ 	.string	"ptxas"
        /*0030*/ 	.string	"Cuda compilation tools, release 13.0, V13.0.88"
        /*0030*/ 	.string	"Build cuda_13.0.r13.0/compiler.36424714_0"
        /*0030*/ 	.string	"-arch sm_100 -m 64 "



//--------------------- .note.nv.cuinfo           --------------------------
	.section	.note.nv.cuinfo,"",@"SHT_NOTE"
	.sectionflags	@"SHF_NOTE_NV_CUINFO"
        /*0018*/ 	.short	0x0002
        /*001a*/ 	.short	0x0064
        /*001c*/ 	.short	0x0082
	.zero		2


//--------------------- .nv.info                  --------------------------
	.section	.nv.info,"",@"SHT_CUDA_INFO"
	.align	4


	//----- nvinfo : EIATTR_REGCOUNT
	.align		4
        /*0000*/ 	.byte	0x04, 0x2f
        /*0002*/ 	.short	(.L_1 - .L_0)
	.align		4
.L_0:
        /*0004*/ 	.word	index@(_Z9addKernelPiS_S_)
        /*0008*/ 	.word	0x0000000c


	//----- nvinfo : EIATTR_FRAME_SIZE
	.align		4
.L_1:
        /*000c*/ 	.byte	0x04, 0x11
        /*000e*/ 	.short	(.L_3 - .L_2)
	.align		4
.L_2:
        /*0010*/ 	.word	index@(_Z9addKernelPiS_S_)
        /*0014*/ 	.word	0x00000000


	//----- nvinfo : EIATTR_MIN_STACK_SIZE
	.align		4
.L_3:
        /*0018*/ 	.byte	0x04, 0x12
        /*001a*/ 	.short	(.L_5 - .L_4)
	.align		4
.L_4:
        /*001c*/ 	.word	index@(_Z9addKernelPiS_S_)
        /*0020*/ 	.word	0x00000000
.L_5:


//--------------------- .nv.compat                --------------------------
	.section	.nv.compat,"",@"SHT_CUDA_COMPAT_INFO"
	.align	4
        /*0000*/ 	.byte	0x02, 0x09, 0x00, 0x00, 0x02, 0x02, 0x01, 0x00, 0x02, 0x05, 0x05, 0x00, 0x03, 0x07, 0x01, 0x01
        /*0010*/ 	.byte	0x02, 0x03, 0x00, 0x00, 0x02, 0x06, 0x01, 0x00, 0x04, 0x0b, 0x08, 0x00, 0x09, 0x00, 0x00, 0x00
        /*0020*/ 	.byte	0x00, 0x00, 0x00, 0x00


//--------------------- .nv.info._Z9addKernelPiS_S_ --------------------------
	.section	.nv.info._Z9addKernelPiS_S_,"",@"SHT_CUDA_INFO"
	.sectionflags	@""
	.align	4


	//----- nvinfo : EIATTR_CUDA_API_VERSION
	.align		4
        /*0000*/ 	.byte	0x04, 0x37
        /*0002*/ 	.short	(.L_7 - .L_6)
.L_6:
        /*0004*/ 	.word	0x00000082


	//----- nvinfo : EIATTR_KPARAM_INFO
	.align		4
.L_7:
        /*0008*/ 	.byte	0x04, 0x17
        /*000a*/ 	.short	(.L_9 - .L_8)
.L_8:
        /*000c*/ 	.word	0x00000000
        /*0010*/ 	.short	0x0002
        /*0012*/ 	.short	0x0010
        /*0014*/ 	.byte	0x00, 0xf5, 0x21, 0x00


	//----- nvinfo : EIATTR_KPARAM_INFO
	.align		4
.L_9:
        /*0018*/ 	.byte	0x04, 0x17
        /*001a*/ 	.short	(.L_11 - .L_10)
.L_10:
        /*001c*/ 	.word	0x00000000
        /*0020*/ 	.short	0x0001
        /*0022*/ 	.short	0x0008
        /*0024*/ 	.byte	0x00, 0xf5, 0x21, 0x00


	//----- nvinfo : EIATTR_KPARAM_INFO
	.align		4
.L_11:
        /*0028*/ 	.byte	0x04, 0x17
        /*002a*/ 	.short	(.L_13 - .L_12)
.L_12:
        /*002c*/ 	.word	0x00000000
        /*0030*/ 	.short	0x0000
        /*0032*/ 	.short	0x0000
        /*0034*/ 	.byte	0x00, 0xf5, 0x21, 0x00


	//----- nvinfo : EIATTR_SPARSE_MMA_MASK
	.align		4
.L_13:
        /*0038*/ 	.byte	0x03, 0x50
        /*003a*/ 	.short	0x0000


	//----- nvinfo : EIATTR_MAXREG_COUNT
	.align		4
        /*003c*/ 	.byte	0x03, 0x1b
        /*003e*/ 	.short	0x00ff


	//----- nvinfo : EIATTR_MERCURY_ISA_VERSION
	.align		4
        /*0040*/ 	.byte	0x03, 0x5f
        /*0042*/ 	.short	0x0101


	//----- nvinfo : EIATTR_VRC_CTA_INIT_COUNT
	.align		4
        /*0044*/ 	.byte	0x02, 0x4a
	.zero		1
	.zero		1


	//----- nvinfo : EIATTR_EXIT_INSTR_OFFSETS
	.align		4
        /*0048*/ 	.byte	0x04, 0x1c
        /*004a*/ 	.short	(.L_15 - .L_14)


	//   ....[0]....
.L_14:
        /*004c*/ 	.word	0x00000100


	//----- nvinfo : EIATTR_CBANK_PARAM_SIZE
	.align		4
.L_15:
        /*0050*/ 	.byte	0x03, 0x19
        /*0052*/ 	.short	0x0018


	//----- nvinfo : EIATTR_PARAM_CBANK
	.align		4
        /*0054*/ 	.byte	0x04, 0x0a
        /*0056*/ 	.short	(.L_17 - .L_16)
	.align		4
.L_16:
        /*0058*/ 	.word	index@(.nv.constant0._Z9addKernelPiS_S_)
        /*005c*/ 	.short	0x0380
        /*005e*/ 	.short	0x0018


	//----- nvinfo : EIATTR_SW_WAR
	.align		4
.L_17:
        /*0060*/ 	.byte	0x04, 0x36
        /*0062*/ 	.short	(.L_19 - .L_18)
.L_18:
        /*0064*/ 	.word	0x00000008
.L_19:


//--------------------- .nv.callgraph             --------------------------
	.section	.nv.callgraph,"",@"SHT_CUDA_CALLGRAPH"
	.align	4
	.sectionentsize	8
	.align		4
        /*0000*/ 	.word	0x00000000
	.align		4
        /*0004*/ 	.word	0xffffffff
	.align		4
        /*0008*/ 	.word	0x00000000
	.align		4
        /*000c*/ 	.word	0xfffffffe
	.align		4
        /*0010*/ 	.word	0x00000000
	.align		4
        /*0014*/ 	.word	0xfffffffd
	.align		4
        /*0018*/ 	.word	0x00000000
	.align		4
        /*001c*/ 	.word	0xfffffffc


//--------------------- .text._Z9addKernelPiS_S_  --------------------------
	.section	.text._Z9addKernelPiS_S_,"ax",@progbits
	.align	128
        .global         _Z9addKernelPiS_S_
        .type           _Z9addKernelPiS_S_,@function
        .size           _Z9addKernelPiS_S_,(.L_x_1 - _Z9addKernelPiS_S_)
        .other          _Z9addKernelPiS_S_,@"STO_CUDA_ENTRY STV_DEFAULT"
_Z9addKernelPiS_S_:
.text._Z9addKernelPiS_S_:
[----:B------:R-:W-:Y:S01]  /*0000*/  LDC R1, c[0x0][0x37c] ;  /* 0x0000df00ff017b82 */ /* 0x000fe20000000800 */
[----:B------:R-:W0:Y:S07]  /*0010*/  S2R R0, SR_TID.X ;  /* 0x0000000000007919 */ /* 0x000e2e0000002100 */
[----:B------:R-:W0:Y:S01]  /*0020*/  S2UR UR6, SR_CTAID.X ;  /* 0x00000000000679c3 */ /* 0x000e220000002500 */
[----:B------:R-:W1:Y:S07]  /*0030*/  LDCU.64 UR4, c[0x0][0x358] ;  /* 0x00006b00ff0477ac */ /* 0x000e6e0008000a00 */
[----:B------:R-:W0:Y:S08]  /*0040*/  LDC R9, c[0x0][0x360] ;  /* 0x0000d800ff097b82 */ /* 0x000e300000000800 */
[----:B------:R-:W2:Y:S08]  /*0050*/  LDC.64 R2, c[0x0][0x388] ;  /* 0x0000e200ff027b82 */ /* 0x000eb00000000a00 */
[----:B------:R-:W3:Y:S01]  /*0060*/  LDC.64 R4, c[0x0][0x390] ;  /* 0x0000e400ff047b82 */ /* 0x000ee20000000a00 */
[----:B0-----:R-:W-:-:S07]  /*0070*/  IMAD R9, R9, UR6, R0 ;  /* 0x0000000609097c24 */ /* 0x001fce000f8e0200 */
[----:B------:R-:W0:Y:S01]  /*0080*/  LDC.64 R6, c[0x0][0x380] ;  /* 0x0000e000ff067b82 */ /* 0x000e220000000a00 */
[----:B--2---:R-:W-:-:S06]  /*0090*/  IMAD.WIDE R2, R9, 0x4, R2 ;  /* 0x0000000409027825 */ /* 0x004fcc00078e0202 */
[----:B-1----:R-:W2:Y:S01]  /*00a0*/  LDG.E R2, desc[UR4][R2.64] ;  /* 0x0000000402027981 */ /* 0x002ea2000c1e1900 */
[----:B---3--:R-:W-:-:S06]  /*00b0*/  IMAD.WIDE R4, R9, 0x4, R4 ;  /* 0x0000000409047825 */ /* 0x008fcc00078e0204 */
[----:B------:R-:W2:Y:S01]  /*00c0*/  LDG.E R5, desc[UR4][R4.64] ;  /* 0x0000000404057981 */ /* 0x000ea2000c1e1900 */
[----:B0-----:R-:W-:Y:S01]  /*00d0*/  IMAD.WIDE R6, R9, 0x4, R6 ;  /* 0x0000000409067825 */ /* 0x001fe200078e0206 */
[----:B--2---:R-:W-:-:S05]  /*00e0*/  IADD3 R9, PT, PT, R2, R5, RZ ;  /* 0x0000000502097210 */ /* 0x004fca0007ffe0ff */
[----:B------:R-:W-:Y:S01]  /*00f0*/  STG.E desc[UR4][R6.64], R9 ;  /* 0x0000000906007986 */ /* 0x000fe2000c101904 */
[----:B------:R-:W-:Y:S05]  /*0100*/  EXIT ;  /* 0x000000000000794d */ /* 0x000fea0003800000 */
.L_x_0:
[----:B------:R-:W-:-:S00]  /*0110*/  BRA `(.L_x_0) ;  /* 0xfffffffc00fc7947 */ /* 0x000fc0000383ffff */
[----:B------:R-:W-:-:S00]  /*0120*/  NOP ;  /* 0x0000000000007918 */ /* 0x000fc00000000000 */
        /* <DEDUP_REMOVED lines=13> */
.L_x_1:


//--------------------- .nv.shared.reserved.0     --------------------------
	.section	.nv.shared.reserved.0,"aw",@nobits
	.weak		__nv_reservedSMEM_offset_0_alias
	.size		__nv_reservedSMEM_offset_0_alias, 0, 64
	.other		__nv_reservedSMEM_offset_0_alias,@"STO_CUDA_RESERVED_SHARED STV_DEFAULT"
__nv_reservedSMEM_offset_0_alias:
	.zero		0
	.zero		64


//--------------------- .nv.constant0._Z9addKernelPiS_S_ --------------------------
	.section	.nv.constant0._Z9addKernelPiS_S_,"a",@progbits
	.sectionflags	@""
	.align	4
.nv.constant0._Z9addKernelPiS_S_:
	.zero		920


//--------------------- SYMBOLS --------------------------

	.type		.nv.reservedSmem.offset0,@object
	.size		.nv.reservedSmem.offset0,0x4
